//
// Generated by NVIDIA NVVM Compiler
//
// Compiler Build ID: CL-36424714
// Cuda compilation tools, release 13.0, V13.0.88
// Based on NVVM 20.0.0
//

.version 9.0
.target sm_100
.address_size 64

	// .globl	_Z7vec_addPfS_S_i

.visible .entry _Z7vec_addPfS_S_i(
	.param .u64 .ptr .align 1 _Z7vec_addPfS_S_i_param_0,
	.param .u64 .ptr .align 1 _Z7vec_addPfS_S_i_param_1,
	.param .u64 .ptr .align 1 _Z7vec_addPfS_S_i_param_2,
	.param .u32 _Z7vec_addPfS_S_i_param_3
)
{
	.reg .pred 	%p<2>;
	.reg .b32 	%r<9>;
	.reg .b32 	%f<4>;
	.reg .b64 	%rd<11>;

	ld.param.u64 	%rd1, [_Z7vec_addPfS_S_i_param_0];
	ld.param.u64 	%rd2, [_Z7vec_addPfS_S_i_param_1];
	ld.param.u64 	%rd3, [_Z7vec_addPfS_S_i_param_2];
	ld.param.u32 	%r2, [_Z7vec_addPfS_S_i_param_3];
	mov.u32 	%r3, %tid.x;
	mov.u32 	%r4, %ntid.x;
	mov.u32 	%r5, %ctaid.x;
	mov.u32 	%r6, %nctaid.x;
	mov.u32 	%r7, %ctaid.y;
	mad.lo.s32 	%r8, %r7, %r6, %r5;
	mad.lo.s32 	%r1, %r8, %r4, %r3;
	setp.ge.s32 	%p1, %r1, %r2;
	@%p1 bra 	$L__BB0_2;
	cvta.to.global.u64 	%rd4, %rd1;
	cvta.to.global.u64 	%rd5, %rd2;
	cvta.to.global.u64 	%rd6, %rd3;
	mul.wide.s32 	%rd7, %r1, 4;
	add.s64 	%rd8, %rd4, %rd7;
	ld.global.f32 	%f1, [%rd8];
	add.s64 	%rd9, %rd5, %rd7;
	ld.global.f32 	%f2, [%rd9];
	add.f32 	%f3, %f1, %f2;
	add.s64 	%rd10, %rd6, %rd7;
	st.global.f32 	[%rd10], %f3;
$L__BB0_2:
	ret;

}
	// .globl	_Z10warmup_knlv
.visible .entry _Z10warmup_knlv()
{


	ret;

}


// ===== COMPILED SASS (sm_100) =====

	.target	sm_100

	.elftype	@"ET_EXEC"


//--------------------- .note.nv.tkinfo           --------------------------
	.section	.note.nv.tkinfo,"",@"SHT_NOTE"
	.sectionflags	@"SHF_NOTE_NV_TKINFO"
	.tkinfo
        /*0018*/ 	.word	0x00000002
        /*0030*/ 	.string	""
        /*0030*/ 	.string	"ptxas"
        /*0030*/ 	.string	"Cuda compilation tools, release 13.0, V13.0.88"
        /*0030*/ 	.string	"Build cuda_13.0.r13.0/compiler.36424714_0"
        /*0030*/ 	.string	"-arch sm_100 -m 64 "



//--------------------- .note.nv.cuinfo           --------------------------
	.section	.note.nv.cuinfo,"",@"SHT_NOTE"
	.sectionflags	@"SHF_NOTE_NV_CUINFO"
        /*0018*/ 	.short	0x0002
        /*001a*/ 	.short	0x0064
        /*001c*/ 	.short	0x0082
	.zero		2


//--------------------- .nv.info                  --------------------------
	.section	.nv.info,"",@"SHT_CUDA_INFO"
	.align	4


	//----- nvinfo : EIATTR_REGCOUNT
	.align		4
        /*0000*/ 	.byte	0x04, 0x2f
        /*0002*/ 	.short	(.L_1 - .L_0)
	.align		4
.L_0:
        /*0004*/ 	.word	index@(_Z7vec_addPfS_S_i)
        /*0008*/ 	.word	0x0000000c


	//----- nvinfo : EIATTR_FRAME_SIZE
	.align		4
.L_1:
        /*000c*/ 	.byte	0x04, 0x11
        /*000e*/ 	.short	(.L_3 - .L_2)
	.align		4
.L_2:
        /*0010*/ 	.word	index@(_Z7vec_addPfS_S_i)
        /*0014*/ 	.word	0x00000000


	//----- nvinfo : EIATTR_REGCOUNT
	.align		4
.L_3:
        /*0018*/ 	.byte	0x04, 0x2f
        /*001a*/ 	.short	(.L_5 - .L_4)
	.align		4
.L_4:
        /*001c*/ 	.word	index@(_Z10warmup_knlv)
        /*0020*/ 	.word	0x00000004


	//----- nvinfo : EIATTR_FRAME_SIZE
	.align		4
.L_5:
        /*0024*/ 	.byte	0x04, 0x11
        /*0026*/ 	.short	(.L_7 - .L_6)
	.align		4
.L_6:
        /*0028*/ 	.word	index@(_Z10warmup_knlv)
        /*002c*/ 	.word	0x00000000


	//----- nvinfo : EIATTR_MIN_STACK_SIZE
	.align		4
.L_7:
        /*0030*/ 	.byte	0x04, 0x12
        /*0032*/ 	.short	(.L_9 - .L_8)
	.align		4
.L_8:
        /*0034*/ 	.word	index@(_Z10warmup_knlv)
        /*0038*/ 	.word	0x00000000


	//----- nvinfo : EIATTR_MIN_STACK_SIZE
	.align		4
.L_9:
        /*003c*/ 	.byte	0x04, 0x12
        /*003e*/ 	.short	(.L_11 - .L_10)
	.align		4
.L_10:
        /*0040*/ 	.word	index@(_Z7vec_addPfS_S_i)
        /*0044*/ 	.word	0x00000000
.L_11:


//--------------------- .nv.compat                --------------------------
	.section	.nv.compat,"",@"SHT_CUDA_COMPAT_INFO"
	.align	4
        /*0000*/ 	.byte	0x02, 0x09, 0x00, 0x00, 0x02, 0x02, 0x01, 0x00, 0x02, 0x05, 0x05, 0x00, 0x03, 0x07, 0x01, 0x01
        /*0010*/ 	.byte	0x02, 0x03, 0x00, 0x00, 0x02, 0x06, 0x01, 0x00, 0x04, 0x0b, 0x08, 0x00, 0x09, 0x00, 0x00, 0x00
        /*0020*/ 	.byte	0x00, 0x00, 0x00, 0x00


//--------------------- .nv.info._Z10warmup_knlv  --------------------------
	.section	.nv.info._Z10warmup_knlv,"",@"SHT_CUDA_INFO"
	.sectionflags	@""
	.align	4


	//----- nvinfo : EIATTR_CUDA_API_VERSION
	.align		4
        /*0000*/ 	.byte	0x04, 0x37
        /*0002*/ 	.short	(.L_13 - .L_12)
.L_12:
        /*0004*/ 	.word	0x00000082


	//----- nvinfo : EIATTR_SPARSE_MMA_MASK
	.align		4
.L_13:
        /*0008*/ 	.byte	0x03, 0x50
        /*000a*/ 	.short	0x0000


	//----- nvinfo : EIATTR_MAXREG_COUNT
	.align		4
        /*000c*/ 	.byte	0x03, 0x1b
        /*000e*/ 	.short	0x00ff


	//----- nvinfo : EIATTR_MERCURY_ISA_VERSION
	.align		4
        /*0010*/ 	.byte	0x03, 0x5f
        /*0012*/ 	.short	0x0101


	//----- nvinfo : EIATTR_VRC_CTA_INIT_COUNT
	.align		4
        /*0014*/ 	.byte	0x02, 0x4a
	.zero		1
	.zero		1


	//----- nvinfo : EIATTR_EXIT_INSTR_OFFSETS
	.align		4
        /*0018*/ 	.byte	0x04, 0x1c
        /*001a*/ 	.short	(.L_15 - .L_14)


	//   ....[0]....
.L_14:
        /*001c*/ 	.word	0x00000010


	//----- nvinfo : EIATTR_SW_WAR
	.align		4
.L_15:
        /*0020*/ 	.byte	0x04, 0x36
        /*0022*/ 	.short	(.L_17 - .L_16)
.L_16:
        /*0024*/ 	.word	0x00000008
.L_17:


//--------------------- .nv.info._Z7vec_addPfS_S_i --------------------------
	.section	.nv.info._Z7vec_addPfS_S_i,"",@"SHT_CUDA_INFO"
	.sectionflags	@""
	.align	4


	//----- nvinfo : EIATTR_CUDA_API_VERSION
	.align		4
        /*0000*/ 	.byte	0x04, 0x37
        /*0002*/ 	.short	(.L_19 - .L_18)
.L_18:
        /*0004*/ 	.word	0x00000082


	//----- nvinfo : EIATTR_KPARAM_INFO
	.align		4
.L_19:
        /*0008*/ 	.byte	0x04, 0x17
        /*000a*/ 	.short	(.L_21 - .L_20)
.L_20:
        /*000c*/ 	.word	0x00000000
        /*0010*/ 	.short	0x0003
        /*0012*/ 	.short	0x0018
        /*0014*/ 	.byte	0x00, 0xf0, 0x11, 0x00


	//----- nvinfo : EIATTR_KPARAM_INFO
	.align		4
.L_21:
        /*0018*/ 	.byte	0x04, 0x17
        /*001a*/ 	.short	(.L_23 - .L_22)
.L_22:
        /*001c*/ 	.word	0x00000000
        /*0020*/ 	.short	0x0002
        /*0022*/ 	.short	0x0010
        /*0024*/ 	.byte	0x00, 0xf5, 0x21, 0x00


	//----- nvinfo : EIATTR_KPARAM_INFO
	.align		4
.L_23:
        /*0028*/ 	.byte	0x04, 0x17
        /*002a*/ 	.short	(.L_25 - .L_24)
.L_24:
        /*002c*/ 	.word	0x00000000
        /*0030*/ 	.short	0x0001
        /*0032*/ 	.short	0x0008
        /*0034*/ 	.byte	0x00, 0xf5, 0x21, 0x00


	//----- nvinfo : EIATTR_KPARAM_INFO
	.align		4
.L_25:
        /*0038*/ 	.byte	0x04, 0x17
        /*003a*/ 	.short	(.L_27 - .L_26)
.L_26:
        /*003c*/ 	.word	0x00000000
        /*0040*/ 	.short	0x0000
        /*0042*/ 	.short	0x0000
        /*0044*/ 	.byte	0x00, 0xf5, 0x21, 0x00


	//----- nvinfo : EIATTR_SPARSE_MMA_MASK
	.align		4
.L_27:
        /*0048*/ 	.byte	0x03, 0x50
        /*004a*/ 	.short	0x0000


	//----- nvinfo : EIATTR_MAXREG_COUNT
	.align		4
        /*004c*/ 	.byte	0x03, 0x1b
        /*004e*/ 	.short	0x00ff


	//----- nvinfo : EIATTR_MERCURY_ISA_VERSION
	.align		4
        /*0050*/ 	.byte	0x03, 0x5f
        /*0052*/ 	.short	0x0101


	//----- nvinfo : EIATTR_VRC_CTA_INIT_COUNT
	.align		4
        /*0054*/ 	.byte	0x02, 0x4a
	.zero		1
	.zero		1


	//----- nvinfo : EIATTR_EXIT_INSTR_OFFSETS
	.align		4
        /*0058*/ 	.byte	0x04, 0x1c
        /*005a*/ 	.short	(.L_29 - .L_28)


	//   ....[0]....
.L_28:
        /*005c*/ 	.word	0x000000a0


	//   ....[1]....
        /*0060*/ 	.word	0x00000160


	//----- nvinfo : EIATTR_CBANK_PARAM_SIZE
	.align		4
.L_29:
        /*0064*/ 	.byte	0x03, 0x19
        /*0066*/ 	.short	0x001c


	//----- nvinfo : EIATTR_PARAM_CBANK
	.align		4
        /*0068*/ 	.byte	0x04, 0x0a
        /*006a*/ 	.short	(.L_31 - .L_30)
	.align		4
.L_30:
        /*006c*/ 	.word	index@(.nv.constant0._Z7vec_addPfS_S_i)
        /*0070*/ 	.short	0x0380
        /*0072*/ 	.short	0x001c


	//----- nvinfo : EIATTR_SW_WAR
	.align		4
.L_31:
        /*0074*/ 	.byte	0x04, 0x36
        /*0076*/ 	.short	(.L_33 - .L_32)
.L_32:
        /*0078*/ 	.word	0x00000008
.L_33:


//--------------------- .nv.callgraph             --------------------------
	.section	.nv.callgraph,"",@"SHT_CUDA_CALLGRAPH"
	.align	4
	.sectionentsize	8
	.align		4
        /*0000*/ 	.word	0x00000000
	.align		4
        /*0004*/ 	.word	0xffffffff
	.align		4
        /*0008*/ 	.word	0x00000000
	.align		4
        /*000c*/ 	.word	0xfffffffe
	.align		4
        /*0010*/ 	.word	0x00000000
	.align		4
        /*0014*/ 	.word	0xfffffffd
	.align		4
        /*0018*/ 	.word	0x00000000
	.align		4
        /*001c*/ 	.word	0xfffffffc


//--------------------- .text._Z10warmup_knlv     --------------------------
	.section	.text._Z10warmup_knlv,"ax",@progbits
	.align	128
        .global         _Z10warmup_knlv
        .type           _Z10warmup_knlv,@function
        .size           _Z10warmup_knlv,(.L_x_2 - _Z10warmup_knlv)
        .other          _Z10warmup_knlv,@"STO_CUDA_ENTRY STV_DEFAULT"
_Z10warmup_knlv:
.text._Z10warmup_knlv:
[----:B------:R-:W-:Y:S01]  /*0000*/  LDC R1, c[0x0][0x37c] ;  /* 0x0000df00ff017b82 */ /* 0x000fe20000000800 */
[----:B------:R-:W-:Y:S05]  /*0010*/  EXIT ;  /* 0x000000000000794d */ /* 0x000fea0003800000 */
.L_x_0:
[----:B------:R-:W-:-:S00]  /*0020*/  BRA `(.L_x_0) ;  /* 0xfffffffc00fc7947 */ /* 0x000fc0000383ffff */
[----:B------:R-:W-:-:S00]  /*0030*/  NOP ;  /* 0x0000000000007918 */ /* 0x000fc00000000000 */
        /* <DEDUP_REMOVED lines=12> */
.L_x_2:


//--------------------- .text._Z7vec_addPfS_S_i   --------------------------
	.section	.text._Z7vec_addPfS_S_i,"ax",@progbits
	.align	128
        .global         _Z7vec_addPfS_S_i
        .type           _Z7vec_addPfS_S_i,@function
        .size           _Z7vec_addPfS_S_i,(.L_x_3 - _Z7vec_addPfS_S_i)
        .other          _Z7vec_addPfS_S_i,@"STO_CUDA_ENTRY STV_DEFAULT"
_Z7vec_addPfS_S_i:
.text._Z7vec_addPfS_S_i:
[----:B------:R-:W-:Y:S01]  /*0000*/  LDC R1, c[0x0][0x37c] ;  /* 0x0000df00ff017b82 */ /* 0x000fe20000000800 */
[----:B------:R-:W0:Y:S01]  /*0010*/  S2R R3, SR_CTAID.Y ;  /* 0x0000000000037919 */ /* 0x000e220000002600 */
[----:B------:R-:W1:Y:S06]  /*0020*/  LDCU UR4, c[0x0][0x360] ;  /* 0x00006c00ff0477ac */ /* 0x000e6c0008000800 */
[----:B------:R-:W0:Y:S01]  /*0030*/  S2UR UR5, SR_CTAID.X ;  /* 0x00000000000579c3 */ /* 0x000e220000002500 */
[----:B------:R-:W1:Y:S01]  /*0040*/  S2R R9, SR_TID.X ;  /* 0x0000000000097919 */ /* 0x000e620000002100 */
[----:B------:R-:W2:Y:S06]  /*0050*/  LDCU UR6, c[0x0][0x398] ;  /* 0x00007300ff0677ac */ /* 0x000eac0008000800 */
[----:B------:R-:W0:Y:S02]  /*0060*/  LDC R0, c[0x0][0x370] ;  /* 0x0000dc00ff007b82 */ /* 0x000e240000000800 */
[----:B0-----:R-:W-:-:S04]  /*0070*/  IMAD R0, R0, R3, UR5 ;  /* 0x0000000500007e24 */ /* 0x001fc8000f8e0203 */
[----:B-1----:R-:W-:-:S05]  /*0080*/  IMAD R9, R0, UR4, R9 ;  /* 0x0000000400097c24 */ /* 0x002fca000f8e0209 */
[----:B--2---:R-:W-:-:S13]  /*0090*/  ISETP.GE.AND P0, PT, R9, UR6, PT ;  /* 0x0000000609007c0c */ /* 0x004fda000bf06270 */
[----:B------:R-:W-:Y:S05]  /*00a0*/  @P0 EXIT ;  /* 0x000000000000094d */ /* 0x000fea0003800000 */
[----:B------:R-:W0:Y:S01]  /*00b0*/  LDC.64 R2, c[0x0][0x380] ;  /* 0x0000e000ff027b82 */ /* 0x000e220000000a00 */
[----:B------:R-:W1:Y:S07]  /*00c0*/  LDCU.64 UR4, c[0x0][0x358] ;  /* 0x00006b00ff0477ac */ /* 0x000e6e0008000a00 */
[----:B------:R-:W2:Y:S08]  /*00d0*/  LDC.64 R4, c[0x0][0x388] ;  /* 0x0000e200ff047b82 */ /* 0x000eb00000000a00 */
[----:B------:R-:W3:Y:S01]  /*00e0*/  LDC.64 R6, c[0x0][0x390] ;  /* 0x0000e400ff067b82 */ /* 0x000ee20000000a00 */
[----:B0-----:R-:W-:-:S06]  /*00f0*/  IMAD.WIDE R2, R9, 0x4, R2 ;  /* 0x0000000409027825 */ /* 0x001fcc00078e0202 */
[----:B-1----:R-:W4:Y:S01]  /*0100*/  LDG.E R2, desc[UR4][R2.64] ;  /* 0x0000000402027981 */ /* 0x002f22000c1e1900 */
[----:B--2---:R-:W-:-:S06]  /*0110*/  IMAD.WIDE R4, R9, 0x4, R4 ;  /* 0x0000000409047825 */ /* 0x004fcc00078e0204 */
[----:B------:R-:W4:Y:S01]  /*0120*/  LDG.E R5, desc[UR4][R4.64] ;  /* 0x0000000404057981 */ /* 0x000f22000c1e1900 */
[----:B---3--:R-:W-:-:S04]  /*0130*/  IMAD.WIDE R6, R9, 0x4, R6 ;  /* 0x0000000409067825 */ /* 0x008fc800078e0206 */
[----:B----4-:R-:W-:-:S05]  /*0140*/  FADD R9, R2, R5 ;  /* 0x0000000502097221 */ /* 0x010fca0000000000 */
[----:B------:R-:W-:Y:S01]  /*0150*/  STG.E desc[UR4][R6.64], R9 ;  /* 0x0000000906007986 */ /* 0x000fe2000c101904 */
[----:B------:R-:W-:Y:S05]  /*0160*/  EXIT ;  /* 0x000000000000794d */ /* 0x000fea0003800000 */
.L_x_1:
        /* <DEDUP_REMOVED lines=9> */
.L_x_3:


//--------------------- .nv.shared.reserved.0     --------------------------
	.section	.nv.shared.reserved.0,"aw",@nobits
	.weak		__nv_reservedSMEM_offset_0_alias
	.size		__nv_reservedSMEM_offset_0_alias, 0, 64
	.other		__nv_reservedSMEM_offset_0_alias,@"STO_CUDA_RESERVED_SHARED STV_DEFAULT"
__nv_reservedSMEM_offset_0_alias:
	.zero		0
	.zero		64


//--------------------- .nv.constant0._Z10warmup_knlv --------------------------
	.section	.nv.constant0._Z10warmup_knlv,"a",@progbits
	.sectionflags	@""
	.align	4
.nv.constant0._Z10warmup_knlv:
	.zero		896


//--------------------- .nv.constant0._Z7vec_addPfS_S_i --------------------------
	.section	.nv.constant0._Z7vec_addPfS_S_i,"a",@progbits
	.sectionflags	@""
	.align	4
.nv.constant0._Z7vec_addPfS_S_i:
	.zero		924


//--------------------- SYMBOLS --------------------------

	.type		.nv.reservedSmem.offset0,@object
	.size		.nv.reservedSmem.offset0,0x4
